	.headerflags	@"EF_CUDA_TEXMODE_UNIFIED EF_CUDA_64BIT_ADDRESS EF_CUDA_ACCELERATORS EF_CUDA_SM90 EF_CUDA_VIRTUAL_SM(EF_CUDA_SM90)"
	.elftype	@"ET_EXEC"


//--------------------- .nv.info                  --------------------------
	.section	.nv.info,"",@"SHT_CUDA_INFO"
	.align	4


	//----- nvinfo : EIATTR_REGCOUNT
	.align		4
        /*0000*/ 	.byte	0x04, 0x2f
        /*0002*/ 	.short	(.L_3 - .L_2)
	.align		4
.L_2:
        /*0004*/ 	.word	index@(triton_poi_fused__native_batch_norm_legit_no_training_hardtanh_11)
        /*0008*/ 	.word	0x00000017


	//----- nvinfo : EIATTR_MIN_STACK_SIZE
	.align		4
.L_3:
        /*000c*/ 	.byte	0x04, 0x12
        /*000e*/ 	.short	(.L_5 - .L_4)
	.align		4
.L_4:
        /*0010*/ 	.word	index@(triton_poi_fused__native_batch_norm_legit_no_training_hardtanh_11)
        /*0014*/ 	.word	0x00000000


	//----- nvinfo : EIATTR_FRAME_SIZE
	.align		4
.L_5:
        /*0018*/ 	.byte	0x04, 0x11
        /*001a*/ 	.short	(.L_7 - .L_6)
	.align		4
.L_6:
        /*001c*/ 	.word	index@(triton_poi_fused__native_batch_norm_legit_no_training_hardtanh_11)
        /*0020*/ 	.word	0x00000000


	//----- nvinfo : EIATTR_MIN_STACK_SIZE
	.align		4
.L_7:
        /*0024*/ 	.byte	0x04, 0x12
        /*0026*/ 	.short	(.L_9 - .L_8)
	.align		4
.L_8:
        /*0028*/ 	.word	index@(triton_poi_fused__native_batch_norm_legit_no_training_hardtanh_11)
        /*002c*/ 	.word	0x00000000
.L_9:


//--------------------- .nv.info.triton_poi_fused__native_batch_norm_legit_no_training_hardtanh_11 --------------------------
	.section	.nv.info.triton_poi_fused__native_batch_norm_legit_no_training_hardtanh_11,"",@"SHT_CUDA_INFO"
	.sectionflags	@""
	.align	4


	//----- nvinfo : EIATTR_CUDA_API_VERSION
	.align		4
        /*0000*/ 	.byte	0x04, 0x37
        /*0002*/ 	.short	(.L_11 - .L_10)
.L_10:
        /*0004*/ 	.word	0x0000007c


	//----- nvinfo : EIATTR_KPARAM_INFO
	.align		4
.L_11:
        /*0008*/ 	.byte	0x04, 0x17
        /*000a*/ 	.short	(.L_13 - .L_12)
.L_12:
        /*000c*/ 	.word	0x00000000
        /*0010*/ 	.short	0x0006
        /*0012*/ 	.short	0x0030
        /*0014*/ 	.byte	0x00, 0xf0, 0x11, 0x00


	//----- nvinfo : EIATTR_KPARAM_INFO
	.align		4
.L_13:
        /*0018*/ 	.byte	0x04, 0x17
        /*001a*/ 	.short	(.L_15 - .L_14)
.L_14:
        /*001c*/ 	.word	0x00000000
        /*0020*/ 	.short	0x0005
        /*0022*/ 	.short	0x0028
        /*0024*/ 	.byte	0x00, 0xf4, 0x21, 0x00


	//----- nvinfo : EIATTR_KPARAM_INFO
	.align		4
.L_15:
        /*0028*/ 	.byte	0x04, 0x17
        /*002a*/ 	.short	(.L_17 - .L_16)
.L_16:
        /*002c*/ 	.word	0x00000000
        /*0030*/ 	.short	0x0004
        /*0032*/ 	.short	0x0020
        /*0034*/ 	.byte	0x00, 0xf4, 0x21, 0x00


	//----- nvinfo : EIATTR_KPARAM_INFO
	.align		4
.L_17:
        /*0038*/ 	.byte	0x04, 0x17
        /*003a*/ 	.short	(.L_19 - .L_18)
.L_18:
        /*003c*/ 	.word	0x00000000
        /*0040*/ 	.short	0x0003
        /*0042*/ 	.short	0x0018
        /*0044*/ 	.byte	0x00, 0xf4, 0x21, 0x00


	//----- nvinfo : EIATTR_KPARAM_INFO
	.align		4
.L_19:
        /*0048*/ 	.byte	0x04, 0x17
        /*004a*/ 	.short	(.L_21 - .L_20)
.L_20:
        /*004c*/ 	.word	0x00000000
        /*0050*/ 	.short	0x0002
        /*0052*/ 	.short	0x0010
        /*0054*/ 	.byte	0x00, 0xf4, 0x21, 0x00


	//----- nvinfo : EIATTR_KPARAM_INFO
	.align		4
.L_21:
        /*0058*/ 	.byte	0x04, 0x17
        /*005a*/ 	.short	(.L_23 - .L_22)
.L_22:
        /*005c*/ 	.word	0x00000000
        /*0060*/ 	.short	0x0001
        /*0062*/ 	.short	0x0008
        /*0064*/ 	.byte	0x00, 0xf4, 0x21, 0x00


	//----- nvinfo : EIATTR_KPARAM_INFO
	.align		4
.L_23:
        /*0068*/ 	.byte	0x04, 0x17
        /*006a*/ 	.short	(.L_25 - .L_24)
.L_24:
        /*006c*/ 	.word	0x00000000
        /*0070*/ 	.short	0x0000
        /*0072*/ 	.short	0x0000
        /*0074*/ 	.byte	0x00, 0xf4, 0x21, 0x00


	//----- nvinfo : EIATTR_SPARSE_MMA_MASK
	.align		4
.L_25:
        /*0078*/ 	.byte	0x03, 0x50
        /*007a*/ 	.short	0x0000


	//----- nvinfo : EIATTR_MAXREG_COUNT
	.align		4
        /*007c*/ 	.byte	0x03, 0x1b
        /*007e*/ 	.short	0x00ff


	//----- nvinfo : EIATTR_EXIT_INSTR_OFFSETS
	.align		4
        /*0080*/ 	.byte	0x04, 0x1c
        /*0082*/ 	.short	(.L_27 - .L_26)


	//   ....[0]....
.L_26:
        /*0084*/ 	.word	0x00000470


	//   ....[1]....
        /*0088*/ 	.word	0x00000490


	//----- nvinfo : EIATTR_REQNTID
	.align		4
.L_27:
        /*008c*/ 	.byte	0x04, 0x10
        /*008e*/ 	.short	(.L_29 - .L_28)
.L_28:
        /*0090*/ 	.word	0x00000080
        /*0094*/ 	.word	0x00000001
        /*0098*/ 	.word	0x00000001


	//----- nvinfo : EIATTR_CBANK_PARAM_SIZE
	.align		4
.L_29:
        /*009c*/ 	.byte	0x03, 0x19
        /*009e*/ 	.short	0x0034


	//----- nvinfo : EIATTR_PARAM_CBANK
	.align		4
        /*00a0*/ 	.byte	0x04, 0x0a
        /*00a2*/ 	.short	(.L_31 - .L_30)
	.align		4
.L_30:
        /*00a4*/ 	.word	index@(.nv.constant0.triton_poi_fused__native_batch_norm_legit_no_training_hardtanh_11)
        /*00a8*/ 	.short	0x0210
        /*00aa*/ 	.short	0x0034


	//----- nvinfo : EIATTR_SW_WAR
	.align		4
.L_31:
        /*00ac*/ 	.byte	0x04, 0x36
        /*00ae*/ 	.short	(.L_33 - .L_32)
.L_32:
        /*00b0*/ 	.word	0x00000008
.L_33:


//--------------------- .nv.callgraph             --------------------------
	.section	.nv.callgraph,"",@"SHT_CUDA_CALLGRAPH"
	.align	4
	.sectionentsize	8
	.align		4
        /*0000*/ 	.word	0x00000000
	.align		4
        /*0004*/ 	.word	0xffffffff
	.align		4
        /*0008*/ 	.word	0x00000000
	.align		4
        /*000c*/ 	.word	0xfffffffe
	.align		4
        /*0010*/ 	.word	0x00000000
	.align		4
        /*0014*/ 	.word	0xfffffffd
	.align		4
        /*0018*/ 	.word	0x00000000
	.align		4
        /*001c*/ 	.word	0xfffffffc


//--------------------- .nv.constant4             --------------------------
	.section	.nv.constant4,"a",@progbits
	.align	8
	.align		8
.nv.constant4:
        /*0000*/ 	.dword	_$_str
	.align		8
        /*0008*/ 	.dword	_$_str_$_2


//--------------------- .text.triton_poi_fused__native_batch_norm_legit_no_training_hardtanh_11 --------------------------
	.section	.text.triton_poi_fused__native_batch_norm_legit_no_training_hardtanh_11,"ax",@progbits
	.align	128
        .global         triton_poi_fused__native_batch_norm_legit_no_training_hardtanh_11
        .type           triton_poi_fused__native_batch_norm_legit_no_training_hardtanh_11,@function
        .size           triton_poi_fused__native_batch_norm_legit_no_training_hardtanh_11,(.L_x_1 - triton_poi_fused__native_batch_norm_legit_no_training_hardtanh_11)
        .other          triton_poi_fused__native_batch_norm_legit_no_training_hardtanh_11,@"STO_CUDA_ENTRY STV_DEFAULT"
triton_poi_fused__native_batch_norm_legit_no_training_hardtanh_11:
.text.triton_poi_fused__native_batch_norm_legit_no_training_hardtanh_11:
[----:B------:R-:W0:Y:S01]  /*0000*/  LDC R1, c[0x0][0x28] ;  /* 0x00000a00ff017b82 */ /* 0x000e220000000800 */
[----:B------:R-:W1:Y:S07]  /*0010*/  S2R R0, SR_TID.X ;  /* 0x0000000000007919 */ /* 0x000e6e0000002100 */
[----:B------:R-:W2:Y:S01]  /*0020*/  LDC.64 R8, c[0x0][0x220] ;  /* 0x00008800ff087b82 */ /* 0x000ea20000000a00 */
[----:B------:R-:W-:Y:S01]  /*0030*/  ULDC.64 UR4, c[0x0][0x208] ;  /* 0x0000820000047ab9 */ /* 0x000fe20000000a00 */
[----:B------:R-:W3:Y:S06]  /*0040*/  S2R R3, SR_CTAID.X ;  /* 0x0000000000037919 */ /* 0x000eec0000002500 */
[----:B------:R-:W4:Y:S08]  /*0050*/  LDC.64 R14, c[0x0][0x218] ;  /* 0x00008600ff0e7b82 */ /* 0x000f300000000a00 */
[----:B------:R-:W5:Y:S08]  /*0060*/  LDC.64 R12, c[0x0][0x210] ;  /* 0x00008400ff0c7b82 */ /* 0x000f700000000a00 */
[----:B------:R-:W5:Y:S01]  /*0070*/  LDC.64 R16, c[0x0][0x228] ;  /* 0x00008a00ff107b82 */ /* 0x000f620000000a00 */
[----:B-1----:R-:W-:-:S07]  /*0080*/  IMAD.SHL.U32 R0, R0, 0x2, RZ ;  /* 0x0000000200007824 */ /* 0x002fce00078e00ff */
[----:B------:R-:W1:Y:S01]  /*0090*/  LDC.64 R18, c[0x0][0x230] ;  /* 0x00008c00ff127b82 */ /* 0x000e620000000a00 */
[----:B------:R-:W-:-:S04]  /*00a0*/  LOP3.LUT R0, R0, 0xfe, RZ, 0xc0, !PT ;  /* 0x000000fe00007812 */ /* 0x000fc800078ec0ff */
[----:B---3--:R-:W-:-:S04]  /*00b0*/  LEA R0, R3, R0, 0x8 ;  /* 0x0000000003007211 */ /* 0x008fc800078e40ff */
[C---:B------:R-:W-:Y:S01]  /*00c0*/  ISETP.GE.AND P0, PT, R0.reuse, 0x9300, PT ;  /* 0x000093000000780c */ /* 0x040fe20003f06270 */
[----:B------:R-:W-:-:S05]  /*00d0*/  IMAD.HI R2, R0, 0x2aaaaaab, RZ ;  /* 0x2aaaaaab00027827 */ /* 0x000fca00078e02ff */
[----:B------:R-:W-:-:S04]  /*00e0*/  SHF.R.U32.HI R3, RZ, 0x1f, R2 ;  /* 0x0000001fff037819 */ /* 0x000fc80000011602 */
[----:B------:R-:W-:-:S05]  /*00f0*/  LEA.HI R3, R2, R3, RZ, 0x1b ;  /* 0x0000000302037211 */ /* 0x000fca00078fd8ff */
[----:B------:R-:W-:Y:S01]  /*0100*/  IMAD R11, R3, -0xc0, R0 ;  /* 0xffffff40030b7824 */ /* 0x000fe200078e0200 */
[----:B------:R-:W-:-:S03]  /*0110*/  CS2R R2, SRZ ;  /* 0x0000000000027805 */ /* 0x000fc6000001ff00 */
[----:B--2---:R-:W-:-:S05]  /*0120*/  IMAD.WIDE R8, R11, 0x4, R8 ;  /* 0x000000040b087825 */ /* 0x004fca00078e0208 */
[----:B------:R2:W3:Y:S01]  /*0130*/  @!P0 LDG.E.EL.64 R2, desc[UR4][R8.64] ;  /* 0x0000000408028981 */ /* 0x0004e2000c2e1b00 */
[----:B------:R-:W-:Y:S02]  /*0140*/  CS2R R4, SRZ ;  /* 0x0000000000047805 */ /* 0x000fe4000001ff00 */
[----:B------:R-:W-:Y:S01]  /*0150*/  CS2R R6, SRZ ;  /* 0x0000000000067805 */ /* 0x000fe2000001ff00 */
[----:B----4-:R-:W-:-:S04]  /*0160*/  IMAD.WIDE R14, R11, 0x4, R14 ;  /* 0x000000040b0e7825 */ /* 0x010fc800078e020e */
[----:B-----5:R-:W-:Y:S01]  /*0170*/  IMAD.WIDE R12, R0, 0x4, R12 ;  /* 0x00000004000c7825 */ /* 0x020fe200078e020c */
[----:B------:R-:W4:Y:S01]  /*0180*/  @!P0 LDG.E.EL.64 R4, desc[UR4][R14.64] ;  /* 0x000000040e048981 */ /* 0x000f22000c2e1b00 */
[----:B--2---:R-:W-:Y:S02]  /*0190*/  CS2R R8, SRZ ;  /* 0x0000000000087805 */ /* 0x004fe4000001ff00 */
[C---:B0-----:R-:W-:Y:S01]  /*01a0*/  IMAD.WIDE R16, R11.reuse, 0x4, R16 ;  /* 0x000000040b107825 */ /* 0x041fe200078e0210 */
[----:B------:R0:W4:Y:S03]  /*01b0*/  @!P0 LDG.E.64 R6, desc[UR4][R12.64] ;  /* 0x000000040c068981 */ /* 0x000126000c1e1b00 */
[----:B-1----:R-:W-:Y:S01]  /*01c0*/  IMAD.WIDE R18, R11, 0x4, R18 ;  /* 0x000000040b127825 */ /* 0x002fe200078e0212 */
[----:B------:R-:W-:-:S04]  /*01d0*/  CS2R R10, SRZ ;  /* 0x00000000000a7805 */ /* 0x000fc8000001ff00 */
[----:B------:R-:W2:Y:S04]  /*01e0*/  @!P0 LDG.E.EL.64 R8, desc[UR4][R18.64] ;  /* 0x0000000412088981 */ /* 0x000ea8000c2e1b00 */
[----:B------:R-:W2:Y:S01]  /*01f0*/  @!P0 LDG.E.EL.64 R10, desc[UR4][R16.64] ;  /* 0x00000004100a8981 */ /* 0x000ea2000c2e1b00 */
[----:B0-----:R-:W-:Y:S02]  /*0200*/  IMAD.MOV.U32 R13, RZ, RZ, 0x3e800000 ;  /* 0x3e800000ff0d7424 */ /* 0x001fe400078e00ff */
[----:B---3--:R-:W-:Y:S01]  /*0210*/  FADD R2, R2, 9.9999997473787516356e-06 ;  /* 0x3727c5ac02027421 */ /* 0x008fe20000000000 */
[----:B------:R-:W-:-:S03]  /*0220*/  FADD R3, R3, 9.9999997473787516356e-06 ;  /* 0x3727c5ac03037421 */ /* 0x000fc60000000000 */
[----:B------:R-:W0:Y:S08]  /*0230*/  MUFU.SQRT R20, R2 ;  /* 0x0000000200147308 */ /* 0x000e300000002000 */
[----:B------:R-:W1:Y:S01]  /*0240*/  MUFU.SQRT R14, R3 ;  /* 0x00000003000e7308 */ /* 0x000e620000002000 */
[C---:B0-----:R-:W-:Y:S02]  /*0250*/  FSETP.GT.AND P1, PT, R20.reuse, 8.50705917302346158658e+37, PT ;  /* 0x7e8000001400780b */ /* 0x041fe40003f24000 */
[----:B------:R-:W-:-:S02]  /*0260*/  FSETP.GEU.AND P3, PT, R20, 1.175494350822287508e-38, PT ;  /* 0x008000001400780b */ /* 0x000fc40003f6e000 */
[C---:B-1----:R-:W-:Y:S02]  /*0270*/  FSETP.GT.AND P2, PT, R14.reuse, 8.50705917302346158658e+37, PT ;  /* 0x7e8000000e00780b */ /* 0x042fe40003f44000 */
[----:B------:R-:W-:-:S07]  /*0280*/  FSETP.GEU.AND P4, PT, R14, 1.175494350822287508e-38, PT ;  /* 0x008000000e00780b */ /* 0x000fce0003f8e000 */
[----:B------:R-:W-:-:S04]  /*0290*/  @P1 FMUL R20, R20, 0.25 ;  /* 0x3e80000014141820 */ /* 0x000fc80000400000 */
[----:B------:R-:W-:Y:S01]  /*02a0*/  @!P3 FMUL R20, R20, 16777216 ;  /* 0x4b8000001414b820 */ /* 0x000fe20000400000 */
[----:B------:R-:W-:-:S04]  /*02b0*/  @P2 FMUL R14, R14, 0.25 ;  /* 0x3e8000000e0e2820 */ /* 0x000fc80000400000 */
[----:B------:R-:W-:Y:S01]  /*02c0*/  @!P4 FMUL R14, R14, 16777216 ;  /* 0x4b8000000e0ec820 */ /* 0x000fe20000400000 */
[----:B------:R-:W0:Y:S01]  /*02d0*/  MUFU.RCP R20, R20 ;  /* 0x0000001400147308 */ /* 0x000e220000001000 */
[----:B------:R-:W-:-:S07]  /*02e0*/  FSEL R3, R13, 1, P1 ;  /* 0x3f8000000d037808 */ /* 0x000fce0000800000 */
[----:B------:R-:W1:Y:S01]  /*02f0*/  MUFU.RCP R14, R14 ;  /* 0x0000000e000e7308 */ /* 0x000e620000001000 */
[----:B------:R-:W-:Y:S01]  /*0300*/  FSEL R13, R13, 1, P2 ;  /* 0x3f8000000d0d7808 */ /* 0x000fe20001000000 */
[----:B------:R-:W-:Y:S01]  /*0310*/  @!P3 FMUL R3, R3, 16777216 ;  /* 0x4b8000000303b820 */ /* 0x000fe20000400000 */
[----:B----4-:R-:W-:-:S03]  /*0320*/  FADD R4, -R4, R6 ;  /* 0x0000000604047221 */ /* 0x010fc60000000100 */
[----:B------:R-:W-:Y:S01]  /*0330*/  @!P4 FMUL R13, R13, 16777216 ;  /* 0x4b8000000d0dc820 */ /* 0x000fe20000400000 */
[----:B0-----:R-:W-:Y:S01]  /*0340*/  FMUL R3, R20, R3 ;  /* 0x0000000314037220 */ /* 0x001fe20000400000 */
[----:B------:R-:W-:-:S03]  /*0350*/  FADD R5, -R5, R7 ;  /* 0x0000000705057221 */ /* 0x000fc60000000100 */
[----:B------:R-:W-:Y:S01]  /*0360*/  FMUL R7, R4, R3 ;  /* 0x0000000304077220 */ /* 0x000fe20000400000 */
[----:B-1----:R-:W-:-:S03]  /*0370*/  FMUL R2, R14, R13 ;  /* 0x0000000d0e027220 */ /* 0x002fc60000400000 */
[----:B--2---:R-:W-:Y:S01]  /*0380*/  FFMA R7, R7, R10, R8 ;  /* 0x0000000a07077223 */ /* 0x004fe20000000008 */
[----:B------:R-:W-:Y:S02]  /*0390*/  FMUL R4, R5, R2 ;  /* 0x0000000205047220 */ /* 0x000fe40000400000 */
[----:B------:R-:W0:Y:S02]  /*03a0*/  LDC.64 R2, c[0x0][0x238] ;  /* 0x00008e00ff027b82 */ /* 0x000e240000000a00 */
[----:B------:R-:W-:Y:S01]  /*03b0*/  FFMA R4, R4, R11, R9 ;  /* 0x0000000b04047223 */ /* 0x000fe20000000009 */
[----:B------:R-:W-:-:S04]  /*03c0*/  FSETP.GTU.AND P1, PT, R7, RZ, PT ;  /* 0x000000ff0700720b */ /* 0x000fc80003f2c000 */
[C---:B------:R-:W-:Y:S02]  /*03d0*/  FSETP.GTU.AND P2, PT, R4.reuse, RZ, PT ;  /* 0x000000ff0400720b */ /* 0x040fe40003f4c000 */
[----:B------:R-:W-:Y:S02]  /*03e0*/  FSEL R6, R7, RZ, P1 ;  /* 0x000000ff07067208 */ /* 0x000fe40000800000 */
[----:B------:R-:W-:Y:S02]  /*03f0*/  FSEL R7, R4, RZ, P2 ;  /* 0x000000ff04077208 */ /* 0x000fe40001000000 */
[C---:B------:R-:W-:Y:S02]  /*0400*/  FSETP.GEU.AND P3, PT, R6.reuse, 6, PT ;  /* 0x40c000000600780b */ /* 0x040fe40003f6e000 */
[----:B------:R-:W-:Y:S02]  /*0410*/  FSETP.GEU.AND P4, PT, R7, 6, PT ;  /* 0x40c000000700780b */ /* 0x000fe40003f8e000 */
[----:B------:R-:W-:-:S02]  /*0420*/  FSETP.NAN.AND P1, PT, R6, R6, PT ;  /* 0x000000060600720b */ /* 0x000fc40003f28000 */
[----:B------:R-:W-:Y:S01]  /*0430*/  FSETP.NAN.AND P2, PT, R7, R7, PT ;  /* 0x000000070700720b */ /* 0x000fe20003f48000 */
[----:B0-----:R-:W-:-:S06]  /*0440*/  IMAD.WIDE R2, R0, 0x4, R2 ;  /* 0x0000000400027825 */ /* 0x001fcc00078e0202 */
[----:B------:R-:W-:Y:S02]  /*0450*/  @P3 SEL R6, R6, 0x40c00000, P1 ;  /* 0x40c0000006063807 */ /* 0x000fe40000800000 */
[----:B------:R-:W-:Y:S01]  /*0460*/  @P4 SEL R7, R7, 0x40c00000, P2 ;  /* 0x40c0000007074807 */ /* 0x000fe20001000000 */
[----:B------:R-:W-:Y:S06]  /*0470*/  @P0 EXIT ;  /* 0x000000000000094d */ /* 0x000fec0003800000 */
[----:B------:R-:W-:Y:S01]  /*0480*/  STG.E.64 desc[UR4][R2.64], R6 ;  /* 0x0000000602007986 */ /* 0x000fe2000c101b04 */
[----:B------:R-:W-:Y:S05]  /*0490*/  EXIT ;  /* 0x000000000000794d */ /* 0x000fea0003800000 */
.L_x_0:
[----:B------:R-:W-:-:S00]  /*04a0*/  BRA `(.L_x_0) ;  /* 0xfffffffc00fc7947 */ /* 0x000fc0000383ffff */
[----:B------:R-:W-:-:S00]  /*04b0*/  NOP ;  /* 0x0000000000007918 */ /* 0x000fc00000000000 */
        /* <DEDUP_REMOVED lines=12> */
.L_x_1:


//--------------------- .nv.global.init           --------------------------
	.section	.nv.global.init,"aw",@progbits
.nv.global.init:
	.type		_$_str,@object
	.size		_$_str,(_$_str_$_2 - _$_str)
_$_str:
        /*0000*/ 	.byte	0x5f, 0x5f, 0x43, 0x55, 0x44, 0x41, 0x5f, 0x46, 0x54, 0x5a, 0x00
	.type		_$_str_$_2,@object
	.size		_$_str_$_2,(.L_1 - _$_str_$_2)
_$_str_$_2:
        /*000b*/ 	.byte	0x5f, 0x5f, 0x43, 0x55, 0x44, 0x41, 0x5f, 0x50, 0x52, 0x45, 0x43, 0x5f, 0x53, 0x51, 0x52, 0x54
        /*001b*/ 	.byte	0x00
.L_1:


//--------------------- .nv.constant0.triton_poi_fused__native_batch_norm_legit_no_training_hardtanh_11 --------------------------
	.section	.nv.constant0.triton_poi_fused__native_batch_norm_legit_no_training_hardtanh_11,"a",@progbits
	.sectionflags	@""
	.align	4
.nv.constant0.triton_poi_fused__native_batch_norm_legit_no_training_hardtanh_11:
	.zero		580
